	.headerflags	@"EF_CUDA_TEXMODE_UNIFIED EF_CUDA_64BIT_ADDRESS EF_CUDA_ACCELERATORS EF_CUDA_SM90 EF_CUDA_VIRTUAL_SM(EF_CUDA_SM90)"
	.elftype	@"ET_EXEC"


//--------------------- .nv.info                  --------------------------
	.section	.nv.info,"",@"SHT_CUDA_INFO"
	.align	4


	//----- nvinfo : EIATTR_REGCOUNT
	.align		4
        /*0000*/ 	.byte	0x04, 0x2f
        /*0002*/ 	.short	(.L_1 - .L_0)
	.align		4
.L_0:
        /*0004*/ 	.word	index@(triton_poi_fused_convolution_reflection_pad2d_relu_15)
        /*0008*/ 	.word	0x0000000d


	//----- nvinfo : EIATTR_MIN_STACK_SIZE
	.align		4
.L_1:
        /*000c*/ 	.byte	0x04, 0x12
        /*000e*/ 	.short	(.L_3 - .L_2)
	.align		4
.L_2:
        /*0010*/ 	.word	index@(triton_poi_fused_convolution_reflection_pad2d_relu_15)
        /*0014*/ 	.word	0x00000000


	//----- nvinfo : EIATTR_FRAME_SIZE
	.align		4
.L_3:
        /*0018*/ 	.byte	0x04, 0x11
        /*001a*/ 	.short	(.L_5 - .L_4)
	.align		4
.L_4:
        /*001c*/ 	.word	index@(triton_poi_fused_convolution_reflection_pad2d_relu_15)
        /*0020*/ 	.word	0x00000000


	//----- nvinfo : EIATTR_MIN_STACK_SIZE
	.align		4
.L_5:
        /*0024*/ 	.byte	0x04, 0x12
        /*0026*/ 	.short	(.L_7 - .L_6)
	.align		4
.L_6:
        /*0028*/ 	.word	index@(triton_poi_fused_convolution_reflection_pad2d_relu_15)
        /*002c*/ 	.word	0x00000000
.L_7:


//--------------------- .nv.info.triton_poi_fused_convolution_reflection_pad2d_relu_15 --------------------------
	.section	.nv.info.triton_poi_fused_convolution_reflection_pad2d_relu_15,"",@"SHT_CUDA_INFO"
	.sectionflags	@""
	.align	4


	//----- nvinfo : EIATTR_CUDA_API_VERSION
	.align		4
        /*0000*/ 	.byte	0x04, 0x37
        /*0002*/ 	.short	(.L_9 - .L_8)
.L_8:
        /*0004*/ 	.word	0x0000007c


	//----- nvinfo : EIATTR_KPARAM_INFO
	.align		4
.L_9:
        /*0008*/ 	.byte	0x04, 0x17
        /*000a*/ 	.short	(.L_11 - .L_10)
.L_10:
        /*000c*/ 	.word	0x00000000
        /*0010*/ 	.short	0x0003
        /*0012*/ 	.short	0x0018
        /*0014*/ 	.byte	0x00, 0xf0, 0x11, 0x00


	//----- nvinfo : EIATTR_KPARAM_INFO
	.align		4
.L_11:
        /*0018*/ 	.byte	0x04, 0x17
        /*001a*/ 	.short	(.L_13 - .L_12)
.L_12:
        /*001c*/ 	.word	0x00000000
        /*0020*/ 	.short	0x0002
        /*0022*/ 	.short	0x0010
        /*0024*/ 	.byte	0x00, 0xf4, 0x21, 0x00


	//----- nvinfo : EIATTR_KPARAM_INFO
	.align		4
.L_13:
        /*0028*/ 	.byte	0x04, 0x17
        /*002a*/ 	.short	(.L_15 - .L_14)
.L_14:
        /*002c*/ 	.word	0x00000000
        /*0030*/ 	.short	0x0001
        /*0032*/ 	.short	0x0008
        /*0034*/ 	.byte	0x00, 0xf4, 0x21, 0x00


	//----- nvinfo : EIATTR_KPARAM_INFO
	.align		4
.L_15:
        /*0038*/ 	.byte	0x04, 0x17
        /*003a*/ 	.short	(.L_17 - .L_16)
.L_16:
        /*003c*/ 	.word	0x00000000
        /*0040*/ 	.short	0x0000
        /*0042*/ 	.short	0x0000
        /*0044*/ 	.byte	0x00, 0xf4, 0x21, 0x00


	//----- nvinfo : EIATTR_SPARSE_MMA_MASK
	.align		4
.L_17:
        /*0048*/ 	.byte	0x03, 0x50
        /*004a*/ 	.short	0x0000


	//----- nvinfo : EIATTR_MAXREG_COUNT
	.align		4
        /*004c*/ 	.byte	0x03, 0x1b
        /*004e*/ 	.short	0x00ff


	//----- nvinfo : EIATTR_EXIT_INSTR_OFFSETS
	.align		4
        /*0050*/ 	.byte	0x04, 0x1c
        /*0052*/ 	.short	(.L_19 - .L_18)


	//   ....[0]....
.L_18:
        /*0054*/ 	.word	0x000002f0


	//   ....[1]....
        /*0058*/ 	.word	0x00000310


	//----- nvinfo : EIATTR_REQNTID
	.align		4
.L_19:
        /*005c*/ 	.byte	0x04, 0x10
        /*005e*/ 	.short	(.L_21 - .L_20)
.L_20:
        /*0060*/ 	.word	0x00000080
        /*0064*/ 	.word	0x00000001
        /*0068*/ 	.word	0x00000001


	//----- nvinfo : EIATTR_CBANK_PARAM_SIZE
	.align		4
.L_21:
        /*006c*/ 	.byte	0x03, 0x19
        /*006e*/ 	.short	0x001c


	//----- nvinfo : EIATTR_PARAM_CBANK
	.align		4
        /*0070*/ 	.byte	0x04, 0x0a
        /*0072*/ 	.short	(.L_23 - .L_22)
	.align		4
.L_22:
        /*0074*/ 	.word	index@(.nv.constant0.triton_poi_fused_convolution_reflection_pad2d_relu_15)
        /*0078*/ 	.short	0x0210
        /*007a*/ 	.short	0x001c


	//----- nvinfo : EIATTR_SW_WAR
	.align		4
.L_23:
        /*007c*/ 	.byte	0x04, 0x36
        /*007e*/ 	.short	(.L_25 - .L_24)
.L_24:
        /*0080*/ 	.word	0x00000008
.L_25:


//--------------------- .nv.callgraph             --------------------------
	.section	.nv.callgraph,"",@"SHT_CUDA_CALLGRAPH"
	.align	4
	.sectionentsize	8
	.align		4
        /*0000*/ 	.word	0x00000000
	.align		4
        /*0004*/ 	.word	0xffffffff
	.align		4
        /*0008*/ 	.word	0x00000000
	.align		4
        /*000c*/ 	.word	0xfffffffe
	.align		4
        /*0010*/ 	.word	0x00000000
	.align		4
        /*0014*/ 	.word	0xfffffffd
	.align		4
        /*0018*/ 	.word	0x00000000
	.align		4
        /*001c*/ 	.word	0xfffffffc


//--------------------- .text.triton_poi_fused_convolution_reflection_pad2d_relu_15 --------------------------
	.section	.text.triton_poi_fused_convolution_reflection_pad2d_relu_15,"ax",@progbits
	.align	128
        .global         triton_poi_fused_convolution_reflection_pad2d_relu_15
        .type           triton_poi_fused_convolution_reflection_pad2d_relu_15,@function
        .size           triton_poi_fused_convolution_reflection_pad2d_relu_15,(.L_x_1 - triton_poi_fused_convolution_reflection_pad2d_relu_15)
        .other          triton_poi_fused_convolution_reflection_pad2d_relu_15,@"STO_CUDA_ENTRY STV_DEFAULT"
triton_poi_fused_convolution_reflection_pad2d_relu_15:
.text.triton_poi_fused_convolution_reflection_pad2d_relu_15:
[----:B------:R-:W0:Y:S02]  /*0000*/  LDC R1, c[0x0][0x28] ;  /* 0x00000a00ff017b82 */ /* 0x000e240000000800 */
[----:B------:R-:W1:Y:S01]  /*0010*/  S2R R0, SR_TID.X ;  /* 0x0000000000007919 */ /* 0x000e620000002100 */
[----:B------:R-:W-:Y:S01]  /*0020*/  ULDC.64 UR4, c[0x0][0x208] ;  /* 0x0000820000047ab9 */ /* 0x000fe20000000a00 */
[----:B------:R-:W2:Y:S01]  /*0030*/  S2R R3, SR_CTAID.X ;  /* 0x0000000000037919 */ /* 0x000ea20000002500 */
[----:B-1----:R-:W-:-:S05]  /*0040*/  LOP3.LUT R0, R0, 0x7f, RZ, 0xc0, !PT ;  /* 0x0000007f00007812 */ /* 0x002fca00078ec0ff */
[----:B--2---:R-:W-:-:S04]  /*0050*/  IMAD R0, R3, 0x80, R0 ;  /* 0x0000008003007824 */ /* 0x004fc800078e0200 */
[C---:B------:R-:W-:Y:S01]  /*0060*/  IMAD.HI R2, R0.reuse, 0x66666667, RZ ;  /* 0x6666666700027827 */ /* 0x040fe200078e02ff */
[----:B------:R-:W-:-:S03]  /*0070*/  ISETP.GE.AND P1, PT, R0, 0x6400, PT ;  /* 0x000064000000780c */ /* 0x000fc60003f26270 */
[----:B------:R-:W-:Y:S01]  /*0080*/  IMAD.HI R6, R0, 0x51eb851f, RZ ;  /* 0x51eb851f00067827 */ /* 0x000fe200078e02ff */
[----:B------:R-:W-:-:S04]  /*0090*/  SHF.R.U32.HI R3, RZ, 0x1f, R2 ;  /* 0x0000001fff037819 */ /* 0x000fc80000011602 */
[----:B------:R-:W-:-:S05]  /*00a0*/  LEA.HI.SX32 R3, R2, R3, 0x1e ;  /* 0x0000000302037211 */ /* 0x000fca00078ff2ff */
[----:B------:R-:W-:-:S05]  /*00b0*/  IMAD.HI R2, R3, 0x66666667, RZ ;  /* 0x6666666703027827 */ /* 0x000fca00078e02ff */
[----:B------:R-:W-:-:S04]  /*00c0*/  SHF.R.U32.HI R5, RZ, 0x1f, R2 ;  /* 0x0000001fff057819 */ /* 0x000fc80000011602 */
[----:B------:R-:W-:Y:S01]  /*00d0*/  LEA.HI.SX32 R5, R2, R5, 0x1e ;  /* 0x0000000502057211 */ /* 0x000fe200078ff2ff */
[----:B------:R-:W-:-:S04]  /*00e0*/  IMAD R2, R3, 0xa, RZ ;  /* 0x0000000a03027824 */ /* 0x000fc800078e02ff */
[----:B------:R-:W-:Y:S01]  /*00f0*/  IMAD R5, R5, 0xa, RZ ;  /* 0x0000000a05057824 */ /* 0x000fe200078e02ff */
[----:B------:R-:W-:-:S04]  /*0100*/  LOP3.LUT R7, RZ, R2, RZ, 0x33, !PT ;  /* 0x00000002ff077212 */ /* 0x000fc800078e33ff */
[----:B------:R-:W-:Y:S01]  /*0110*/  LOP3.LUT R2, RZ, R5, RZ, 0x33, !PT ;  /* 0x00000005ff027212 */ /* 0x000fe200078e33ff */
[----:B------:R-:W-:Y:S01]  /*0120*/  IMAD.IADD R7, R0, 0x1, R7 ;  /* 0x0000000100077824 */ /* 0x000fe200078e0207 */
[----:B------:R-:W1:Y:S03]  /*0130*/  LDC.64 R4, c[0x0][0x218] ;  /* 0x00008600ff047b82 */ /* 0x000e660000000a00 */
[----:B------:R-:W-:Y:S01]  /*0140*/  IMAD.IADD R2, R3, 0x1, R2 ;  /* 0x0000000103027824 */ /* 0x000fe200078e0202 */
[----:B------:R-:W-:Y:S02]  /*0150*/  IABS R8, R7 ;  /* 0x0000000700087213 */ /* 0x000fe40000000000 */
[----:B------:R-:W-:Y:S02]  /*0160*/  SHF.R.U32.HI R7, RZ, 0x1f, R6 ;  /* 0x0000001fff077819 */ /* 0x000fe40000011606 */
[----:B------:R-:W-:Y:S01]  /*0170*/  IABS R9, R2 ;  /* 0x0000000200097213 */ /* 0x000fe20000000000 */
[----:B------:R-:W-:Y:S01]  /*0180*/  VIADD R8, R8, 0xfffffff9 ;  /* 0xfffffff908087836 */ /* 0x000fe20000000000 */
[----:B------:R-:W2:Y:S01]  /*0190*/  LDC.64 R2, c[0x0][0x210] ;  /* 0x00008400ff027b82 */ /* 0x000ea20000000a00 */
[----:B------:R-:W-:-:S02]  /*01a0*/  LEA.HI.SX32 R7, R6, R7, 0x1b ;  /* 0x0000000706077211 */ /* 0x000fc400078fdaff */
[----:B------:R-:W-:Y:S01]  /*01b0*/  VIADD R9, R9, 0xfffffff9 ;  /* 0xfffffff909097836 */ /* 0x000fe20000000000 */
[----:B------:R-:W-:Y:S02]  /*01c0*/  IABS R8, R8 ;  /* 0x0000000800087213 */ /* 0x000fe40000000000 */
[----:B------:R-:W-:Y:S02]  /*01d0*/  SHF.R.S32.HI R6, RZ, 0x1f, R7 ;  /* 0x0000001fff067819 */ /* 0x000fe40000011407 */
[----:B------:R-:W-:Y:S02]  /*01e0*/  IABS R9, R9 ;  /* 0x0000000900097213 */ /* 0x000fe40000000000 */
[----:B------:R-:W-:-:S03]  /*01f0*/  LEA.HI R6, R6, R7, RZ, 0x6 ;  /* 0x0000000706067211 */ /* 0x000fc600078f30ff */
[----:B------:R-:W-:Y:S01]  /*0200*/  IMAD R9, R9, 0x8, R8 ;  /* 0x0000000809097824 */ /* 0x000fe200078e0208 */
[----:B------:R-:W-:Y:S02]  /*0210*/  LEA R8, R7, 0x3f, 0x6 ;  /* 0x0000003f07087811 */ /* 0x000fe400078e30ff */
[----:B------:R-:W-:-:S03]  /*0220*/  LOP3.LUT R6, R6, 0xffffffc0, RZ, 0xc0, !PT ;  /* 0xffffffc006067812 */ /* 0x000fc600078ec0ff */
[----:B------:R-:W-:Y:S02]  /*0230*/  IMAD.IADD R9, R8, 0x1, -R9 ;  /* 0x0000000108097824 */ /* 0x000fe400078e0a09 */
[----:B------:R-:W-:Y:S02]  /*0240*/  IMAD.IADD R7, R7, 0x1, -R6 ;  /* 0x0000000107077824 */ /* 0x000fe400078e0a06 */
[----:B--2---:R-:W-:Y:S01]  /*0250*/  IMAD.WIDE R2, R9, 0x4, R2 ;  /* 0x0000000409027825 */ /* 0x004fe200078e0202 */
[----:B------:R-:W-:-:S03]  /*0260*/  CS2R R8, SRZ ;  /* 0x0000000000087805 */ /* 0x000fc6000001ff00 */
[----:B-1----:R-:W-:Y:S02]  /*0270*/  IMAD.WIDE R4, R7, 0x4, R4 ;  /* 0x0000000407047825 */ /* 0x002fe400078e0204 */
[----:B------:R-:W1:Y:S01]  /*0280*/  LDC.64 R6, c[0x0][0x220] ;  /* 0x00008800ff067b82 */ /* 0x000e620000000a00 */
[----:B------:R-:W2:Y:S04]  /*0290*/  @!P1 LDG.E.EL R8, desc[UR4][R2.64] ;  /* 0x0000000402089981 */ /* 0x000ea8000c2e1900 */
[----:B------:R-:W2:Y:S01]  /*02a0*/  @!P1 LDG.E.EL R9, desc[UR4][R4.64] ;  /* 0x0000000404099981 */ /* 0x000ea2000c2e1900 */
[----:B-1----:R-:W-:-:S04]  /*02b0*/  IMAD.WIDE R6, R0, 0x4, R6 ;  /* 0x0000000400067825 */ /* 0x002fc800078e0206 */
[----:B--2---:R-:W-:Y:S01]  /*02c0*/  FADD R10, R9, R8 ;  /* 0x00000008090a7221 */ /* 0x004fe20000000000 */
[----:B------:R-:W-:-:S04]  /*02d0*/  FSETP.GEU.AND P0, PT, R8, -R9, PT ;  /* 0x800000090800720b */ /* 0x000fc80003f0e000 */
[----:B------:R-:W-:Y:S01]  /*02e0*/  FSEL R9, R10, RZ, P0 ;  /* 0x000000ff0a097208 */ /* 0x000fe20000000000 */
[----:B------:R-:W-:Y:S08]  /*02f0*/  @P1 EXIT ;  /* 0x000000000000194d */ /* 0x000ff00003800000 */
[----:B------:R-:W-:Y:S01]  /*0300*/  STG.E desc[UR4][R6.64], R9 ;  /* 0x0000000906007986 */ /* 0x000fe2000c101904 */
[----:B------:R-:W-:Y:S05]  /*0310*/  EXIT ;  /* 0x000000000000794d */ /* 0x000fea0003800000 */
.L_x_0:
[----:B------:R-:W-:-:S00]  /*0320*/  BRA `(.L_x_0) ;  /* 0xfffffffc00fc7947 */ /* 0x000fc0000383ffff */
[----:B------:R-:W-:-:S00]  /*0330*/  NOP ;  /* 0x0000000000007918 */ /* 0x000fc00000000000 */
        /* <DEDUP_REMOVED lines=12> */
.L_x_1:


//--------------------- .nv.constant0.triton_poi_fused_convolution_reflection_pad2d_relu_15 --------------------------
	.section	.nv.constant0.triton_poi_fused_convolution_reflection_pad2d_relu_15,"a",@progbits
	.sectionflags	@""
	.align	4
.nv.constant0.triton_poi_fused_convolution_reflection_pad2d_relu_15:
	.zero		556
